//
// Generated by NVIDIA NVVM Compiler
//
// Compiler Build ID: CL-36424714
// Cuda compilation tools, release 13.0, V13.0.88
// Based on NVVM 20.0.0
//

.version 9.0
.target sm_100
.address_size 64

	// .globl	tc_kernel

.visible .entry tc_kernel(
	.param .u64 .ptr .align 1 tc_kernel_param_0,
	.param .u32 tc_kernel_param_1
)
{
	.reg .pred 	%p<4>;
	.reg .b16 	%rs<4>;
	.reg .b32 	%r<10>;
	.reg .b64 	%rd<9>;

	ld.param.u64 	%rd2, [tc_kernel_param_0];
	ld.param.u32 	%r5, [tc_kernel_param_1];
	cvta.to.global.u64 	%rd1, %rd2;
	mov.u32 	%r1, %ctaid.x;
	mov.u32 	%r2, %tid.y;
	mov.u32 	%r3, %tid.x;
	max.s32 	%r6, %r2, %r3;
	setp.ge.s32 	%p1, %r6, %r5;
	@%p1 bra 	$L__BB0_5;
	bar.sync 	0;
	mul.lo.s32 	%r4, %r5, %r2;
	add.s32 	%r7, %r4, %r1;
	cvt.u64.u32 	%rd3, %r7;
	add.s64 	%rd4, %rd1, %rd3;
	ld.global.u8 	%rs1, [%rd4];
	setp.eq.s16 	%p2, %rs1, 0;
	@%p2 bra 	$L__BB0_4;
	mad.lo.s32 	%r8, %r5, %r1, %r3;
	cvt.u64.u32 	%rd5, %r8;
	add.s64 	%rd6, %rd1, %rd5;
	ld.global.u8 	%rs2, [%rd6];
	setp.eq.s16 	%p3, %rs2, 0;
	@%p3 bra 	$L__BB0_4;
	add.s32 	%r9, %r4, %r3;
	cvt.u64.u32 	%rd7, %r9;
	add.s64 	%rd8, %rd1, %rd7;
	mov.b16 	%rs3, 1;
	st.global.u8 	[%rd8], %rs3;
$L__BB0_4:
	bar.sync 	0;
$L__BB0_5:
	ret;

}


// ===== COMPILED SASS (sm_100) =====

	.target	sm_100

	.elftype	@"ET_EXEC"


//--------------------- .note.nv.tkinfo           --------------------------
	.section	.note.nv.tkinfo,"",@"SHT_NOTE"
	.sectionflags	@"SHF_NOTE_NV_TKINFO"
	.tkinfo
        /*0018*/ 	.word	0x00000002
        /*0030*/ 	.string	""
        /*0030*/ 	.string	"ptxas"
        /*0030*/ 	.string	"Cuda compilation tools, release 13.0, V13.0.88"
        /*0030*/ 	.string	"Build cuda_13.0.r13.0/compiler.36424714_0"
        /*0030*/ 	.string	"-arch sm_100 -m 64 "



//--------------------- .note.nv.cuinfo           --------------------------
	.section	.note.nv.cuinfo,"",@"SHT_NOTE"
	.sectionflags	@"SHF_NOTE_NV_CUINFO"
        /*0018*/ 	.short	0x0002
        /*001a*/ 	.short	0x0064
        /*001c*/ 	.short	0x0082
	.zero		2


//--------------------- .nv.info                  --------------------------
	.section	.nv.info,"",@"SHT_CUDA_INFO"
	.align	4


	//----- nvinfo : EIATTR_REGCOUNT
	.align		4
        /*0000*/ 	.byte	0x04, 0x2f
        /*0002*/ 	.short	(.L_1 - .L_0)
	.align		4
.L_0:
        /*0004*/ 	.word	index@(tc_kernel)
        /*0008*/ 	.word	0x00000008


	//----- nvinfo : EIATTR_FRAME_SIZE
	.align		4
.L_1:
        /*000c*/ 	.byte	0x04, 0x11
        /*000e*/ 	.short	(.L_3 - .L_2)
	.align		4
.L_2:
        /*0010*/ 	.word	index@(tc_kernel)
        /*0014*/ 	.word	0x00000000


	//----- nvinfo : EIATTR_MIN_STACK_SIZE
	.align		4
.L_3:
        /*0018*/ 	.byte	0x04, 0x12
        /*001a*/ 	.short	(.L_5 - .L_4)
	.align		4
.L_4:
        /*001c*/ 	.word	index@(tc_kernel)
        /*0020*/ 	.word	0x00000000
.L_5:


//--------------------- .nv.compat                --------------------------
	.section	.nv.compat,"",@"SHT_CUDA_COMPAT_INFO"
	.align	4
        /*0000*/ 	.byte	0x02, 0x09, 0x00, 0x00, 0x02, 0x02, 0x01, 0x00, 0x02, 0x05, 0x05, 0x00, 0x03, 0x07, 0x01, 0x01
        /*0010*/ 	.byte	0x02, 0x03, 0x00, 0x00, 0x02, 0x06, 0x01, 0x00, 0x04, 0x0b, 0x08, 0x00, 0x09, 0x00, 0x00, 0x00
        /*0020*/ 	.byte	0x00, 0x00, 0x00, 0x00


//--------------------- .nv.info.tc_kernel        --------------------------
	.section	.nv.info.tc_kernel,"",@"SHT_CUDA_INFO"
	.sectionflags	@""
	.align	4


	//----- nvinfo : EIATTR_CUDA_API_VERSION
	.align		4
        /*0000*/ 	.byte	0x04, 0x37
        /*0002*/ 	.short	(.L_7 - .L_6)
.L_6:
        /*0004*/ 	.word	0x00000082


	//----- nvinfo : EIATTR_KPARAM_INFO
	.align		4
.L_7:
        /*0008*/ 	.byte	0x04, 0x17
        /*000a*/ 	.short	(.L_9 - .L_8)
.L_8:
        /*000c*/ 	.word	0x00000000
        /*0010*/ 	.short	0x0001
        /*0012*/ 	.short	0x0008
        /*0014*/ 	.byte	0x00, 0xf0, 0x11, 0x00


	//----- nvinfo : EIATTR_KPARAM_INFO
	.align		4
.L_9:
        /*0018*/ 	.byte	0x04, 0x17
        /*001a*/ 	.short	(.L_11 - .L_10)
.L_10:
        /*001c*/ 	.word	0x00000000
        /*0020*/ 	.short	0x0000
        /*0022*/ 	.short	0x0000
        /*0024*/ 	.byte	0x00, 0xf5, 0x21, 0x00


	//----- nvinfo : EIATTR_SPARSE_MMA_MASK
	.align		4
.L_11:
        /*0028*/ 	.byte	0x03, 0x50
        /*002a*/ 	.short	0x0000


	//----- nvinfo : EIATTR_MAXREG_COUNT
	.align		4
        /*002c*/ 	.byte	0x03, 0x1b
        /*002e*/ 	.short	0x00ff


	//----- nvinfo : EIATTR_NUM_BARRIERS
	.align		4
        /*0030*/ 	.byte	0x02, 0x4c
        /*0032*/ 	.byte	0x01
	.zero		1


	//----- nvinfo : EIATTR_MERCURY_ISA_VERSION
	.align		4
        /*0034*/ 	.byte	0x03, 0x5f
        /*0036*/ 	.short	0x0101


	//----- nvinfo : EIATTR_VRC_CTA_INIT_COUNT
	.align		4
        /*0038*/ 	.byte	0x02, 0x4a
	.zero		1
	.zero		1


	//----- nvinfo : EIATTR_EXIT_INSTR_OFFSETS
	.align		4
        /*003c*/ 	.byte	0x04, 0x1c
        /*003e*/ 	.short	(.L_13 - .L_12)


	//   ....[0]....
.L_12:
        /*0040*/ 	.word	0x00000060


	//   ....[1]....
        /*0044*/ 	.word	0x000001e0


	//----- nvinfo : EIATTR_CRS_STACK_SIZE
	.align		4
.L_13:
        /*0048*/ 	.byte	0x04, 0x1e
        /*004a*/ 	.short	(.L_15 - .L_14)
.L_14:
        /*004c*/ 	.word	0x00000000


	//----- nvinfo : EIATTR_CBANK_PARAM_SIZE
	.align		4
.L_15:
        /*0050*/ 	.byte	0x03, 0x19
        /*0052*/ 	.short	0x000c


	//----- nvinfo : EIATTR_PARAM_CBANK
	.align		4
        /*0054*/ 	.byte	0x04, 0x0a
        /*0056*/ 	.short	(.L_17 - .L_16)
	.align		4
.L_16:
        /*0058*/ 	.word	index@(.nv.constant0.tc_kernel)
        /*005c*/ 	.short	0x0380
        /*005e*/ 	.short	0x000c


	//----- nvinfo : EIATTR_SW_WAR
	.align		4
.L_17:
        /*0060*/ 	.byte	0x04, 0x36
        /*0062*/ 	.short	(.L_19 - .L_18)
.L_18:
        /*0064*/ 	.word	0x00000008
.L_19:


//--------------------- .nv.callgraph             --------------------------
	.section	.nv.callgraph,"",@"SHT_CUDA_CALLGRAPH"
	.align	4
	.sectionentsize	8
	.align		4
        /*0000*/ 	.word	0x00000000
	.align		4
        /*0004*/ 	.word	0xffffffff
	.align		4
        /*0008*/ 	.word	0x00000000
	.align		4
        /*000c*/ 	.word	0xfffffffe
	.align		4
        /*0010*/ 	.word	0x00000000
	.align		4
        /*0014*/ 	.word	0xfffffffd
	.align		4
        /*0018*/ 	.word	0x00000000
	.align		4
        /*001c*/ 	.word	0xfffffffc


//--------------------- .text.tc_kernel           --------------------------
	.section	.text.tc_kernel,"ax",@progbits
	.align	128
        .global         tc_kernel
        .type           tc_kernel,@function
        .size           tc_kernel,(.L_x_3 - tc_kernel)
        .other          tc_kernel,@"STO_CUDA_ENTRY STV_DEFAULT"
tc_kernel:
.text.tc_kernel:
[----:B------:R-:W-:Y:S01]  /*0000*/  LDC R1, c[0x0][0x37c] ;  /* 0x0000df00ff017b82 */ /* 0x000fe20000000800 */
[----:B------:R-:W0:Y:S01]  /*0010*/  S2R R5, SR_TID.Y ;  /* 0x0000000000057919 */ /* 0x000e220000002200 */
[----:B------:R-:W1:Y:S01]  /*0020*/  LDCU UR6, c[0x0][0x388] ;  /* 0x00007100ff0677ac */ /* 0x000e620008000800 */
[----:B------:R-:W0:Y:S02]  /*0030*/  S2R R4, SR_TID.X ;  /* 0x0000000000047919 */ /* 0x000e240000002100 */
[----:B0-----:R-:W-:-:S04]  /*0040*/  VIMNMX R0, PT, PT, R5, R4, !PT ;  /* 0x0000000405007248 */ /* 0x001fc80007fe0100 */
[----:B-1----:R-:W-:-:S13]  /*0050*/  ISETP.GE.AND P0, PT, R0, UR6, PT ;  /* 0x0000000600007c0c */ /* 0x002fda000bf06270 */
[----:B------:R-:W-:Y:S05]  /*0060*/  @P0 EXIT ;  /* 0x000000000000094d */ /* 0x000fea0003800000 */
[----:B------:R-:W0:Y:S01]  /*0070*/  S2R R0, SR_CTAID.X ;  /* 0x0000000000007919 */ /* 0x000e220000002500 */
[----:B------:R-:W1:Y:S01]  /*0080*/  LDCU.64 UR8, c[0x0][0x380] ;  /* 0x00007000ff0877ac */ /* 0x000e620008000a00 */
[----:B------:R-:W2:Y:S01]  /*0090*/  LDCU.64 UR4, c[0x0][0x358] ;  /* 0x00006b00ff0477ac */ /* 0x000ea20008000a00 */
[----:B0-----:R-:W-:Y:S01]  /*00a0*/  IMAD R2, R5, UR6, R0 ;  /* 0x0000000605027c24 */ /* 0x001fe2000f8e0200 */
[----:B------:R-:W-:Y:S04]  /*00b0*/  BAR.SYNC.DEFER_BLOCKING 0x0 ;  /* 0x0000000000007b1d */ /* 0x000fe80000010000 */
[----:B-1----:R-:W-:-:S05]  /*00c0*/  IADD3 R2, P0, PT, R2, UR8, RZ ;  /* 0x0000000802027c10 */ /* 0x002fca000ff1e0ff */
[----:B------:R-:W-:-:S05]  /*00d0*/  IMAD.X R3, RZ, RZ, UR9, P0 ;  /* 0x00000009ff037e24 */ /* 0x000fca00080e06ff */
[----:B--2---:R-:W2:Y:S01]  /*00e0*/  LDG.E.U8 R2, desc[UR4][R2.64] ;  /* 0x0000000402027981 */ /* 0x004ea2000c1e1100 */
[----:B------:R-:W-:Y:S01]  /*00f0*/  BSSY.RECONVERGENT B0, `(.L_x_0) ;  /* 0x000000d000007945 */ /* 0x000fe20003800200 */
[----:B--2---:R-:W-:-:S13]  /*0100*/  ISETP.NE.AND P0, PT, R2, RZ, PT ;  /* 0x000000ff0200720c */ /* 0x004fda0003f05270 */
[----:B------:R-:W-:Y:S05]  /*0110*/  @!P0 BRA `(.L_x_1) ;  /* 0x0000000000288947 */ /* 0x000fea0003800000 */
[----:B------:R-:W-:-:S05]  /*0120*/  IMAD R2, R0, UR6, R4 ;  /* 0x0000000600027c24 */ /* 0x000fca000f8e0204 */
[----:B------:R-:W-:-:S05]  /*0130*/  IADD3 R2, P0, PT, R2, UR8, RZ ;  /* 0x0000000802027c10 */ /* 0x000fca000ff1e0ff */
[----:B------:R-:W-:-:S05]  /*0140*/  IMAD.X R3, RZ, RZ, UR9, P0 ;  /* 0x00000009ff037e24 */ /* 0x000fca00080e06ff */
[----:B------:R-:W2:Y:S01]  /*0150*/  LDG.E.U8 R2, desc[UR4][R2.64] ;  /* 0x0000000402027981 */ /* 0x000ea2000c1e1100 */
[----:B------:R-:W-:Y:S01]  /*0160*/  IMAD.MOV.U32 R0, RZ, RZ, 0x1 ;  /* 0x00000001ff007424 */ /* 0x000fe200078e00ff */
[----:B--2---:R-:W-:-:S13]  /*0170*/  ISETP.NE.AND P0, PT, R2, RZ, PT ;  /* 0x000000ff0200720c */ /* 0x004fda0003f05270 */
[----:B------:R-:W-:-:S05]  /*0180*/  @P0 IMAD R4, R5, UR6, R4 ;  /* 0x0000000605040c24 */ /* 0x000fca000f8e0204 */
[----:B------:R-:W-:-:S05]  /*0190*/  @P0 IADD3 R4, P1, PT, R4, UR8, RZ ;  /* 0x0000000804040c10 */ /* 0x000fca000ff3e0ff */
[----:B------:R-:W-:-:S05]  /*01a0*/  @P0 IMAD.X R5, RZ, RZ, UR9, P1 ;  /* 0x00000009ff050e24 */ /* 0x000fca00088e06ff */
[----:B------:R0:W-:Y:S03]  /*01b0*/  @P0 STG.E.U8 desc[UR4][R4.64], R0 ;  /* 0x0000000004000986 */ /* 0x0001e6000c101104 */
.L_x_1:
[----:B------:R-:W-:Y:S05]  /*01c0*/  BSYNC.RECONVERGENT B0 ;  /* 0x0000000000007941 */ /* 0x000fea0003800200 */
.L_x_0:
[----:B------:R-:W-:Y:S06]  /*01d0*/  BAR.SYNC.DEFER_BLOCKING 0x0 ;  /* 0x0000000000007b1d */ /* 0x000fec0000010000 */
[----:B------:R-:W-:Y:S05]  /*01e0*/  EXIT ;  /* 0x000000000000794d */ /* 0x000fea0003800000 */
.L_x_2:
[----:B------:R-:W-:-:S00]  /*01f0*/  BRA `(.L_x_2) ;  /* 0xfffffffc00fc7947 */ /* 0x000fc0000383ffff */
[----:B------:R-:W-:-:S00]  /*0200*/  NOP ;  /* 0x0000000000007918 */ /* 0x000fc00000000000 */
[----:B------:R-:W-:-:S00]  /*0210*/  NOP ;  /* 0x0000000000007918 */ /* 0x000fc00000000000 */
[----:B------:R-:W-:-:S00]  /*0220*/  NOP ;  /* 0x0000000000007918 */ /* 0x000fc00000000000 */
[----:B------:R-:W-:-:S00]  /*0230*/  NOP ;  /* 0x0000000000007918 */ /* 0x000fc00000000000 */
[----:B------:R-:W-:-:S00]  /*0240*/  NOP ;  /* 0x0000000000007918 */ /* 0x000fc00000000000 */
[----:B------:R-:W-:-:S00]  /*0250*/  NOP ;  /* 0x0000000000007918 */ /* 0x000fc00000000000 */
[----:B------:R-:W-:-:S00]  /*0260*/  NOP ;  /* 0x0000000000007918 */ /* 0x000fc00000000000 */
[----:B------:R-:W-:-:S00]  /*0270*/  NOP ;  /* 0x0000000000007918 */ /* 0x000fc00000000000 */
.L_x_3:


//--------------------- .nv.shared.reserved.0     --------------------------
	.section	.nv.shared.reserved.0,"aw",@nobits
	.weak		__nv_reservedSMEM_offset_0_alias
	.size		__nv_reservedSMEM_offset_0_alias, 0, 64
	.other		__nv_reservedSMEM_offset_0_alias,@"STO_CUDA_RESERVED_SHARED STV_DEFAULT"
__nv_reservedSMEM_offset_0_alias:
	.zero		0
	.zero		64


//--------------------- .nv.constant0.tc_kernel   --------------------------
	.section	.nv.constant0.tc_kernel,"a",@progbits
	.sectionflags	@""
	.align	4
.nv.constant0.tc_kernel:
	.zero		908


//--------------------- SYMBOLS --------------------------

	.type		.nv.reservedSmem.offset0,@object
	.size		.nv.reservedSmem.offset0,0x4
